//
// Generated by NVIDIA NVVM Compiler
//
// Compiler Build ID: CL-36424714
// Cuda compilation tools, release 13.0, V13.0.88
// Based on NVVM 20.0.0
//

.version 9.0
.target sm_100
.address_size 64

	// .globl	_Z13reductionWDivPiS_

.visible .entry _Z13reductionWDivPiS_(
	.param .u64 .ptr .align 1 _Z13reductionWDivPiS__param_0,
	.param .u64 .ptr .align 1 _Z13reductionWDivPiS__param_1
)
{
	.reg .pred 	%p<9>;
	.reg .b32 	%r<34>;
	.reg .b64 	%rd<9>;

	ld.param.u64 	%rd3, [_Z13reductionWDivPiS__param_0];
	ld.param.u64 	%rd2, [_Z13reductionWDivPiS__param_1];
	cvta.to.global.u64 	%rd4, %rd3;
	mov.u32 	%r1, %tid.x;
	mov.u32 	%r2, %ctaid.x;
	mov.u32 	%r3, %ntid.x;
	mad.lo.s32 	%r4, %r2, %r3, %r1;
	mul.wide.s32 	%rd5, %r4, 4;
	add.s64 	%rd1, %rd4, %rd5;
	and.b32  	%r5, %r1, 1;
	setp.eq.b32 	%p1, %r5, 1;
	@%p1 bra 	$L__BB0_2;
	ld.global.u32 	%r6, [%rd1+4];
	ld.global.u32 	%r7, [%rd1];
	add.s32 	%r8, %r7, %r6;
	st.global.u32 	[%rd1], %r8;
$L__BB0_2:
	bar.sync 	0;
	and.b32  	%r9, %r1, 3;
	setp.ne.s32 	%p2, %r9, 0;
	@%p2 bra 	$L__BB0_4;
	ld.global.u32 	%r10, [%rd1+8];
	ld.global.u32 	%r11, [%rd1];
	add.s32 	%r12, %r11, %r10;
	st.global.u32 	[%rd1], %r12;
$L__BB0_4:
	bar.sync 	0;
	and.b32  	%r13, %r1, 7;
	setp.ne.s32 	%p3, %r13, 0;
	@%p3 bra 	$L__BB0_6;
	ld.global.u32 	%r14, [%rd1+16];
	ld.global.u32 	%r15, [%rd1];
	add.s32 	%r16, %r15, %r14;
	st.global.u32 	[%rd1], %r16;
$L__BB0_6:
	bar.sync 	0;
	and.b32  	%r17, %r1, 15;
	setp.ne.s32 	%p4, %r17, 0;
	@%p4 bra 	$L__BB0_8;
	ld.global.u32 	%r18, [%rd1+32];
	ld.global.u32 	%r19, [%rd1];
	add.s32 	%r20, %r19, %r18;
	st.global.u32 	[%rd1], %r20;
$L__BB0_8:
	bar.sync 	0;
	and.b32  	%r21, %r1, 31;
	setp.ne.s32 	%p5, %r21, 0;
	@%p5 bra 	$L__BB0_10;
	ld.global.u32 	%r22, [%rd1+64];
	ld.global.u32 	%r23, [%rd1];
	add.s32 	%r24, %r23, %r22;
	st.global.u32 	[%rd1], %r24;
$L__BB0_10:
	bar.sync 	0;
	and.b32  	%r25, %r1, 63;
	setp.ne.s32 	%p6, %r25, 0;
	@%p6 bra 	$L__BB0_12;
	ld.global.u32 	%r26, [%rd1+128];
	ld.global.u32 	%r27, [%rd1];
	add.s32 	%r28, %r27, %r26;
	st.global.u32 	[%rd1], %r28;
$L__BB0_12:
	bar.sync 	0;
	and.b32  	%r29, %r1, 127;
	setp.ne.s32 	%p7, %r29, 0;
	@%p7 bra 	$L__BB0_14;
	ld.global.u32 	%r30, [%rd1+256];
	ld.global.u32 	%r31, [%rd1];
	add.s32 	%r32, %r31, %r30;
	st.global.u32 	[%rd1], %r32;
$L__BB0_14:
	bar.sync 	0;
	setp.ne.s32 	%p8, %r1, 0;
	@%p8 bra 	$L__BB0_16;
	ld.global.u32 	%r33, [%rd1];
	cvta.to.global.u64 	%rd6, %rd2;
	mul.wide.u32 	%rd7, %r2, 4;
	add.s64 	%rd8, %rd6, %rd7;
	st.global.u32 	[%rd8], %r33;
$L__BB0_16:
	ret;

}
	// .globl	_Z21reductionWODivergencePiS_
.visible .entry _Z21reductionWODivergencePiS_(
	.param .u64 .ptr .align 1 _Z21reductionWODivergencePiS__param_0,
	.param .u64 .ptr .align 1 _Z21reductionWODivergencePiS__param_1
)
{
	.reg .pred 	%p<9>;
	.reg .b32 	%r<41>;
	.reg .b64 	%rd<37>;

	ld.param.u64 	%rd3, [_Z21reductionWODivergencePiS__param_0];
	ld.param.u64 	%rd2, [_Z21reductionWODivergencePiS__param_1];
	cvta.to.global.u64 	%rd1, %rd3;
	mov.u32 	%r1, %tid.x;
	mov.u32 	%r2, %ctaid.x;
	mov.u32 	%r5, %ntid.x;
	mul.lo.s32 	%r3, %r2, %r5;
	add.s32 	%r4, %r3, %r1;
	setp.gt.u32 	%p1, %r1, 63;
	@%p1 bra 	$L__BB1_2;
	add.s32 	%r6, %r4, %r1;
	add.s32 	%r7, %r6, 1;
	mul.wide.u32 	%rd4, %r7, 4;
	add.s64 	%rd5, %rd1, %rd4;
	ld.global.u32 	%r8, [%rd5];
	mul.wide.u32 	%rd6, %r6, 4;
	add.s64 	%rd7, %rd1, %rd6;
	ld.global.u32 	%r9, [%rd7];
	add.s32 	%r10, %r9, %r8;
	st.global.u32 	[%rd7], %r10;
$L__BB1_2:
	bar.sync 	0;
	setp.gt.u32 	%p2, %r1, 31;
	@%p2 bra 	$L__BB1_4;
	mad.lo.s32 	%r11, %r1, 3, %r4;
	add.s32 	%r12, %r11, 2;
	mul.wide.u32 	%rd8, %r12, 4;
	add.s64 	%rd9, %rd1, %rd8;
	ld.global.u32 	%r13, [%rd9];
	mul.wide.u32 	%rd10, %r11, 4;
	add.s64 	%rd11, %rd1, %rd10;
	ld.global.u32 	%r14, [%rd11];
	add.s32 	%r15, %r14, %r13;
	st.global.u32 	[%rd11], %r15;
$L__BB1_4:
	bar.sync 	0;
	setp.gt.u32 	%p3, %r1, 15;
	@%p3 bra 	$L__BB1_6;
	mad.lo.s32 	%r16, %r1, 7, %r4;
	add.s32 	%r17, %r16, 4;
	mul.wide.u32 	%rd12, %r17, 4;
	add.s64 	%rd13, %rd1, %rd12;
	ld.global.u32 	%r18, [%rd13];
	mul.wide.u32 	%rd14, %r16, 4;
	add.s64 	%rd15, %rd1, %rd14;
	ld.global.u32 	%r19, [%rd15];
	add.s32 	%r20, %r19, %r18;
	st.global.u32 	[%rd15], %r20;
$L__BB1_6:
	bar.sync 	0;
	setp.gt.u32 	%p4, %r1, 7;
	@%p4 bra 	$L__BB1_8;
	mad.lo.s32 	%r21, %r1, 15, %r4;
	add.s32 	%r22, %r21, 8;
	mul.wide.u32 	%rd16, %r22, 4;
	add.s64 	%rd17, %rd1, %rd16;
	ld.global.u32 	%r23, [%rd17];
	mul.wide.u32 	%rd18, %r21, 4;
	add.s64 	%rd19, %rd1, %rd18;
	ld.global.u32 	%r24, [%rd19];
	add.s32 	%r25, %r24, %r23;
	st.global.u32 	[%rd19], %r25;
$L__BB1_8:
	bar.sync 	0;
	setp.gt.u32 	%p5, %r1, 3;
	@%p5 bra 	$L__BB1_10;
	mad.lo.s32 	%r26, %r1, 31, %r4;
	add.s32 	%r27, %r26, 16;
	mul.wide.u32 	%rd20, %r27, 4;
	add.s64 	%rd21, %rd1, %rd20;
	ld.global.u32 	%r28, [%rd21];
	mul.wide.u32 	%rd22, %r26, 4;
	add.s64 	%rd23, %rd1, %rd22;
	ld.global.u32 	%r29, [%rd23];
	add.s32 	%r30, %r29, %r28;
	st.global.u32 	[%rd23], %r30;
$L__BB1_10:
	bar.sync 	0;
	setp.gt.u32 	%p6, %r1, 1;
	@%p6 bra 	$L__BB1_12;
	mad.lo.s32 	%r31, %r1, 63, %r4;
	add.s32 	%r32, %r31, 32;
	mul.wide.u32 	%rd24, %r32, 4;
	add.s64 	%rd25, %rd1, %rd24;
	ld.global.u32 	%r33, [%rd25];
	mul.wide.u32 	%rd26, %r31, 4;
	add.s64 	%rd27, %rd1, %rd26;
	ld.global.u32 	%r34, [%rd27];
	add.s32 	%r35, %r34, %r33;
	st.global.u32 	[%rd27], %r35;
$L__BB1_12:
	bar.sync 	0;
	setp.ne.s32 	%p7, %r1, 0;
	@%p7 bra 	$L__BB1_14;
	add.s32 	%r36, %r3, 64;
	mul.wide.u32 	%rd28, %r36, 4;
	add.s64 	%rd29, %rd1, %rd28;
	ld.global.u32 	%r37, [%rd29];
	mul.wide.u32 	%rd30, %r3, 4;
	add.s64 	%rd31, %rd1, %rd30;
	ld.global.u32 	%r38, [%rd31];
	add.s32 	%r39, %r38, %r37;
	st.global.u32 	[%rd31], %r39;
$L__BB1_14:
	setp.ne.s32 	%p8, %r1, 0;
	bar.sync 	0;
	@%p8 bra 	$L__BB1_16;
	mul.wide.s32 	%rd32, %r4, 4;
	add.s64 	%rd33, %rd1, %rd32;
	ld.global.u32 	%r40, [%rd33];
	cvta.to.global.u64 	%rd34, %rd2;
	mul.wide.u32 	%rd35, %r2, 4;
	add.s64 	%rd36, %rd34, %rd35;
	st.global.u32 	[%rd36], %r40;
$L__BB1_16:
	ret;

}
	// .globl	_Z19reductionSubsMemoryPiS_
.visible .entry _Z19reductionSubsMemoryPiS_(
	.param .u64 .ptr .align 1 _Z19reductionSubsMemoryPiS__param_0,
	.param .u64 .ptr .align 1 _Z19reductionSubsMemoryPiS__param_1
)
{
	.reg .pred 	%p<9>;
	.reg .b32 	%r<27>;
	.reg .b64 	%rd<9>;

	ld.param.u64 	%rd3, [_Z19reductionSubsMemoryPiS__param_0];
	ld.param.u64 	%rd2, [_Z19reductionSubsMemoryPiS__param_1];
	cvta.to.global.u64 	%rd4, %rd3;
	mov.u32 	%r1, %tid.x;
	mov.u32 	%r2, %ctaid.x;
	mov.u32 	%r3, %ntid.x;
	mad.lo.s32 	%r4, %r2, %r3, %r1;
	mul.wide.s32 	%rd5, %r4, 4;
	add.s64 	%rd1, %rd4, %rd5;
	setp.gt.u32 	%p1, %r1, 63;
	@%p1 bra 	$L__BB2_2;
	ld.global.u32 	%r5, [%rd1+256];
	ld.global.u32 	%r6, [%rd1];
	add.s32 	%r7, %r6, %r5;
	st.global.u32 	[%rd1], %r7;
$L__BB2_2:
	bar.sync 	0;
	setp.gt.u32 	%p2, %r1, 31;
	@%p2 bra 	$L__BB2_4;
	ld.global.u32 	%r8, [%rd1+128];
	ld.global.u32 	%r9, [%rd1];
	add.s32 	%r10, %r9, %r8;
	st.global.u32 	[%rd1], %r10;
$L__BB2_4:
	bar.sync 	0;
	setp.gt.u32 	%p3, %r1, 15;
	@%p3 bra 	$L__BB2_6;
	ld.global.u32 	%r11, [%rd1+64];
	ld.global.u32 	%r12, [%rd1];
	add.s32 	%r13, %r12, %r11;
	st.global.u32 	[%rd1], %r13;
$L__BB2_6:
	bar.sync 	0;
	setp.gt.u32 	%p4, %r1, 7;
	@%p4 bra 	$L__BB2_8;
	ld.global.u32 	%r14, [%rd1+32];
	ld.global.u32 	%r15, [%rd1];
	add.s32 	%r16, %r15, %r14;
	st.global.u32 	[%rd1], %r16;
$L__BB2_8:
	bar.sync 	0;
	setp.gt.u32 	%p5, %r1, 3;
	@%p5 bra 	$L__BB2_10;
	ld.global.u32 	%r17, [%rd1+16];
	ld.global.u32 	%r18, [%rd1];
	add.s32 	%r19, %r18, %r17;
	st.global.u32 	[%rd1], %r19;
$L__BB2_10:
	bar.sync 	0;
	setp.gt.u32 	%p6, %r1, 1;
	@%p6 bra 	$L__BB2_12;
	ld.global.u32 	%r20, [%rd1+8];
	ld.global.u32 	%r21, [%rd1];
	add.s32 	%r22, %r21, %r20;
	st.global.u32 	[%rd1], %r22;
$L__BB2_12:
	bar.sync 	0;
	setp.ne.s32 	%p7, %r1, 0;
	@%p7 bra 	$L__BB2_14;
	ld.global.u32 	%r23, [%rd1+4];
	ld.global.u32 	%r24, [%rd1];
	add.s32 	%r25, %r24, %r23;
	st.global.u32 	[%rd1], %r25;
$L__BB2_14:
	setp.ne.s32 	%p8, %r1, 0;
	bar.sync 	0;
	@%p8 bra 	$L__BB2_16;
	ld.global.u32 	%r26, [%rd1];
	cvta.to.global.u64 	%rd6, %rd2;
	mul.wide.u32 	%rd7, %r2, 4;
	add.s64 	%rd8, %rd6, %rd7;
	st.global.u32 	[%rd8], %r26;
$L__BB2_16:
	ret;

}


// ===== COMPILED SASS (sm_100) =====

	.target	sm_100

	.elftype	@"ET_EXEC"


//--------------------- .note.nv.tkinfo           --------------------------
	.section	.note.nv.tkinfo,"",@"SHT_NOTE"
	.sectionflags	@"SHF_NOTE_NV_TKINFO"
	.tkinfo
        /*0018*/ 	.word	0x00000002
        /*0030*/ 	.string	""
        /*0030*/ 	.string	"ptxas"
        /*0030*/ 	.string	"Cuda compilation tools, release 13.0, V13.0.88"
        /*0030*/ 	.string	"Build cuda_13.0.r13.0/compiler.36424714_0"
        /*0030*/ 	.string	"-arch sm_100 -m 64 "



//--------------------- .note.nv.cuinfo           --------------------------
	.section	.note.nv.cuinfo,"",@"SHT_NOTE"
	.sectionflags	@"SHF_NOTE_NV_CUINFO"
        /*0018*/ 	.short	0x0002
        /*001a*/ 	.short	0x0064
        /*001c*/ 	.short	0x0082
	.zero		2


//--------------------- .nv.info                  --------------------------
	.section	.nv.info,"",@"SHT_CUDA_INFO"
	.align	4


	//----- nvinfo : EIATTR_REGCOUNT
	.align		4
        /*0000*/ 	.byte	0x04, 0x2f
        /*0002*/ 	.short	(.L_1 - .L_0)
	.align		4
.L_0:
        /*0004*/ 	.word	index@(_Z13reductionWDivPiS_)
        /*0008*/ 	.word	0x0000000a


	//----- nvinfo : EIATTR_FRAME_SIZE
	.align		4
.L_1:
        /*000c*/ 	.byte	0x04, 0x11
        /*000e*/ 	.short	(.L_3 - .L_2)
	.align		4
.L_2:
        /*0010*/ 	.word	index@(_Z13reductionWDivPiS_)
        /*0014*/ 	.word	0x00000000


	//----- nvinfo : EIATTR_REGCOUNT
	.align		4
.L_3:
        /*0018*/ 	.byte	0x04, 0x2f
        /*001a*/ 	.short	(.L_5 - .L_4)
	.align		4
.L_4:
        /*001c*/ 	.word	index@(_Z21reductionWODivergencePiS_)
        /*0020*/ 	.word	0x0000001a


	//----- nvinfo : EIATTR_FRAME_SIZE
	.align		4
.L_5:
        /*0024*/ 	.byte	0x04, 0x11
        /*0026*/ 	.short	(.L_7 - .L_6)
	.align		4
.L_6:
        /*0028*/ 	.word	index@(_Z21reductionWODivergencePiS_)
        /*002c*/ 	.word	0x00000000


	//----- nvinfo : EIATTR_REGCOUNT
	.align		4
.L_7:
        /*0030*/ 	.byte	0x04, 0x2f
        /*0032*/ 	.short	(.L_9 - .L_8)
	.align		4
.L_8:
        /*0034*/ 	.word	index@(_Z19reductionSubsMemoryPiS_)
        /*0038*/ 	.word	0x00000008


	//----- nvinfo : EIATTR_FRAME_SIZE
	.align		4
.L_9:
        /*003c*/ 	.byte	0x04, 0x11
        /*003e*/ 	.short	(.L_11 - .L_10)
	.align		4
.L_10:
        /*0040*/ 	.word	index@(_Z19reductionSubsMemoryPiS_)
        /*0044*/ 	.word	0x00000000


	//----- nvinfo : EIATTR_MIN_STACK_SIZE
	.align		4
.L_11:
        /*0048*/ 	.byte	0x04, 0x12
        /*004a*/ 	.short	(.L_13 - .L_12)
	.align		4
.L_12:
        /*004c*/ 	.word	index@(_Z19reductionSubsMemoryPiS_)
        /*0050*/ 	.word	0x00000000


	//----- nvinfo : EIATTR_MIN_STACK_SIZE
	.align		4
.L_13:
        /*0054*/ 	.byte	0x04, 0x12
        /*0056*/ 	.short	(.L_15 - .L_14)
	.align		4
.L_14:
        /*0058*/ 	.word	index@(_Z21reductionWODivergencePiS_)
        /*005c*/ 	.word	0x00000000


	//----- nvinfo : EIATTR_MIN_STACK_SIZE
	.align		4
.L_15:
        /*0060*/ 	.byte	0x04, 0x12
        /*0062*/ 	.short	(.L_17 - .L_16)
	.align		4
.L_16:
        /*0064*/ 	.word	index@(_Z13reductionWDivPiS_)
        /*0068*/ 	.word	0x00000000
.L_17:


//--------------------- .nv.compat                --------------------------
	.section	.nv.compat,"",@"SHT_CUDA_COMPAT_INFO"
	.align	4
        /*0000*/ 	.byte	0x02, 0x09, 0x00, 0x00, 0x02, 0x02, 0x01, 0x00, 0x02, 0x05, 0x05, 0x00, 0x03, 0x07, 0x01, 0x01
        /*0010*/ 	.byte	0x02, 0x03, 0x00, 0x00, 0x02, 0x06, 0x01, 0x00, 0x04, 0x0b, 0x08, 0x00, 0x09, 0x00, 0x00, 0x00
        /*0020*/ 	.byte	0x00, 0x00, 0x00, 0x00


//--------------------- .nv.info._Z19reductionSubsMemoryPiS_ --------------------------
	.section	.nv.info._Z19reductionSubsMemoryPiS_,"",@"SHT_CUDA_INFO"
	.sectionflags	@""
	.align	4


	//----- nvinfo : EIATTR_CUDA_API_VERSION
	.align		4
        /*0000*/ 	.byte	0x04, 0x37
        /*0002*/ 	.short	(.L_19 - .L_18)
.L_18:
        /*0004*/ 	.word	0x00000082


	//----- nvinfo : EIATTR_KPARAM_INFO
	.align		4
.L_19:
        /*0008*/ 	.byte	0x04, 0x17
        /*000a*/ 	.short	(.L_21 - .L_20)
.L_20:
        /*000c*/ 	.word	0x00000000
        /*0010*/ 	.short	0x0001
        /*0012*/ 	.short	0x0008
        /*0014*/ 	.byte	0x00, 0xf5, 0x21, 0x00


	//----- nvinfo : EIATTR_KPARAM_INFO
	.align		4
.L_21:
        /*0018*/ 	.byte	0x04, 0x17
        /*001a*/ 	.short	(.L_23 - .L_22)
.L_22:
        /*001c*/ 	.word	0x00000000
        /*0020*/ 	.short	0x0000
        /*0022*/ 	.short	0x0000
        /*0024*/ 	.byte	0x00, 0xf5, 0x21, 0x00


	//----- nvinfo : EIATTR_SPARSE_MMA_MASK
	.align		4
.L_23:
        /*0028*/ 	.byte	0x03, 0x50
        /*002a*/ 	.short	0x0000


	//----- nvinfo : EIATTR_MAXREG_COUNT
	.align		4
        /*002c*/ 	.byte	0x03, 0x1b
        /*002e*/ 	.short	0x00ff


	//----- nvinfo : EIATTR_NUM_BARRIERS
	.align		4
        /*0030*/ 	.byte	0x02, 0x4c
        /*0032*/ 	.byte	0x01
	.zero		1


	//----- nvinfo : EIATTR_MERCURY_ISA_VERSION
	.align		4
        /*0034*/ 	.byte	0x03, 0x5f
        /*0036*/ 	.short	0x0101


	//----- nvinfo : EIATTR_VRC_CTA_INIT_COUNT
	.align		4
        /*0038*/ 	.byte	0x02, 0x4a
	.zero		1
	.zero		1


	//----- nvinfo : EIATTR_EXIT_INSTR_OFFSETS
	.align		4
        /*003c*/ 	.byte	0x04, 0x1c
        /*003e*/ 	.short	(.L_25 - .L_24)


	//   ....[0]....
.L_24:
        /*0040*/ 	.word	0x00000470


	//   ....[1]....
        /*0044*/ 	.word	0x000004c0


	//----- nvinfo : EIATTR_CRS_STACK_SIZE
	.align		4
.L_25:
        /*0048*/ 	.byte	0x04, 0x1e
        /*004a*/ 	.short	(.L_27 - .L_26)
.L_26:
        /*004c*/ 	.word	0x00000000


	//----- nvinfo : EIATTR_CBANK_PARAM_SIZE
	.align		4
.L_27:
        /*0050*/ 	.byte	0x03, 0x19
        /*0052*/ 	.short	0x0010


	//----- nvinfo : EIATTR_PARAM_CBANK
	.align		4
        /*0054*/ 	.byte	0x04, 0x0a
        /*0056*/ 	.short	(.L_29 - .L_28)
	.align		4
.L_28:
        /*0058*/ 	.word	index@(.nv.constant0._Z19reductionSubsMemoryPiS_)
        /*005c*/ 	.short	0x0380
        /*005e*/ 	.short	0x0010


	//----- nvinfo : EIATTR_SW_WAR
	.align		4
.L_29:
        /*0060*/ 	.byte	0x04, 0x36
        /*0062*/ 	.short	(.L_31 - .L_30)
.L_30:
        /*0064*/ 	.word	0x00000008
.L_31:


//--------------------- .nv.info._Z21reductionWODivergencePiS_ --------------------------
	.section	.nv.info._Z21reductionWODivergencePiS_,"",@"SHT_CUDA_INFO"
	.sectionflags	@""
	.align	4


	//----- nvinfo : EIATTR_CUDA_API_VERSION
	.align		4
        /*0000*/ 	.byte	0x04, 0x37
        /*0002*/ 	.short	(.L_33 - .L_32)
.L_32:
        /*0004*/ 	.word	0x00000082


	//----- nvinfo : EIATTR_KPARAM_INFO
	.align		4
.L_33:
        /*0008*/ 	.byte	0x04, 0x17
        /*000a*/ 	.short	(.L_35 - .L_34)
.L_34:
        /*000c*/ 	.word	0x00000000
        /*0010*/ 	.short	0x0001
        /*0012*/ 	.short	0x0008
        /*0014*/ 	.byte	0x00, 0xf5, 0x21, 0x00


	//----- nvinfo : EIATTR_KPARAM_INFO
	.align		4
.L_35:
        /*0018*/ 	.byte	0x04, 0x17
        /*001a*/ 	.short	(.L_37 - .L_36)
.L_36:
        /*001c*/ 	.word	0x00000000
        /*0020*/ 	.short	0x0000
        /*0022*/ 	.short	0x0000
        /*0024*/ 	.byte	0x00, 0xf5, 0x21, 0x00


	//----- nvinfo : EIATTR_SPARSE_MMA_MASK
	.align		4
.L_37:
        /*0028*/ 	.byte	0x03, 0x50
        /*002a*/ 	.short	0x0000


	//----- nvinfo : EIATTR_MAXREG_COUNT
	.align		4
        /*002c*/ 	.byte	0x03, 0x1b
        /*002e*/ 	.short	0x00ff


	//----- nvinfo : EIATTR_NUM_BARRIERS
	.align		4
        /*0030*/ 	.byte	0x02, 0x4c
        /*0032*/ 	.byte	0x01
	.zero		1


	//----- nvinfo : EIATTR_MERCURY_ISA_VERSION
	.align		4
        /*0034*/ 	.byte	0x03, 0x5f
        /*0036*/ 	.short	0x0101


	//----- nvinfo : EIATTR_VRC_CTA_INIT_COUNT
	.align		4
        /*0038*/ 	.byte	0x02, 0x4a
	.zero		1
	.zero		1


	//----- nvinfo : EIATTR_EXIT_INSTR_OFFSETS
	.align		4
        /*003c*/ 	.byte	0x04, 0x1c
        /*003e*/ 	.short	(.L_39 - .L_38)


	//   ....[0]....
.L_38:
        /*0040*/ 	.word	0x00000560


	//   ....[1]....
        /*0044*/ 	.word	0x000005d0


	//----- nvinfo : EIATTR_CRS_STACK_SIZE
	.align		4
.L_39:
        /*0048*/ 	.byte	0x04, 0x1e
        /*004a*/ 	.short	(.L_41 - .L_40)
.L_40:
        /*004c*/ 	.word	0x00000000


	//----- nvinfo : EIATTR_CBANK_PARAM_SIZE
	.align		4
.L_41:
        /*0050*/ 	.byte	0x03, 0x19
        /*0052*/ 	.short	0x0010


	//----- nvinfo : EIATTR_PARAM_CBANK
	.align		4
        /*0054*/ 	.byte	0x04, 0x0a
        /*0056*/ 	.short	(.L_43 - .L_42)
	.align		4
.L_42:
        /*0058*/ 	.word	index@(.nv.constant0._Z21reductionWODivergencePiS_)
        /*005c*/ 	.short	0x0380
        /*005e*/ 	.short	0x0010


	//----- nvinfo : EIATTR_SW_WAR
	.align		4
.L_43:
        /*0060*/ 	.byte	0x04, 0x36
        /*0062*/ 	.short	(.L_45 - .L_44)
.L_44:
        /*0064*/ 	.word	0x00000008
.L_45:


//--------------------- .nv.info._Z13reductionWDivPiS_ --------------------------
	.section	.nv.info._Z13reductionWDivPiS_,"",@"SHT_CUDA_INFO"
	.sectionflags	@""
	.align	4


	//----- nvinfo : EIATTR_CUDA_API_VERSION
	.align		4
        /*0000*/ 	.byte	0x04, 0x37
        /*0002*/ 	.short	(.L_47 - .L_46)
.L_46:
        /*0004*/ 	.word	0x00000082


	//----- nvinfo : EIATTR_KPARAM_INFO
	.align		4
.L_47:
        /*0008*/ 	.byte	0x04, 0x17
        /*000a*/ 	.short	(.L_49 - .L_48)
.L_48:
        /*000c*/ 	.word	0x00000000
        /*0010*/ 	.short	0x0001
        /*0012*/ 	.short	0x0008
        /*0014*/ 	.byte	0x00, 0xf5, 0x21, 0x00


	//----- nvinfo : EIATTR_KPARAM_INFO
	.align		4
.L_49:
        /*0018*/ 	.byte	0x04, 0x17
        /*001a*/ 	.short	(.L_51 - .L_50)
.L_50:
        /*001c*/ 	.word	0x00000000
        /*0020*/ 	.short	0x0000
        /*0022*/ 	.short	0x0000
        /*0024*/ 	.byte	0x00, 0xf5, 0x21, 0x00


	//----- nvinfo : EIATTR_SPARSE_MMA_MASK
	.align		4
.L_51:
        /*0028*/ 	.byte	0x03, 0x50
        /*002a*/ 	.short	0x0000


	//----- nvinfo : EIATTR_MAXREG_COUNT
	.align		4
        /*002c*/ 	.byte	0x03, 0x1b
        /*002e*/ 	.short	0x00ff


	//----- nvinfo : EIATTR_NUM_BARRIERS
	.align		4
        /*0030*/ 	.byte	0x02, 0x4c
        /*0032*/ 	.byte	0x01
	.zero		1


	//----- nvinfo : EIATTR_MERCURY_ISA_VERSION
	.align		4
        /*0034*/ 	.byte	0x03, 0x5f
        /*0036*/ 	.short	0x0101


	//----- nvinfo : EIATTR_VRC_CTA_INIT_COUNT
	.align		4
        /*0038*/ 	.byte	0x02, 0x4a
	.zero		1
	.zero		1


	//----- nvinfo : EIATTR_EXIT_INSTR_OFFSETS
	.align		4
        /*003c*/ 	.byte	0x04, 0x1c
        /*003e*/ 	.short	(.L_53 - .L_52)


	//   ....[0]....
.L_52:
        /*0040*/ 	.word	0x000004b0


	//   ....[1]....
        /*0044*/ 	.word	0x00000500


	//----- nvinfo : EIATTR_CRS_STACK_SIZE
	.align		4
.L_53:
        /*0048*/ 	.byte	0x04, 0x1e
        /*004a*/ 	.short	(.L_55 - .L_54)
.L_54:
        /*004c*/ 	.word	0x00000000


	//----- nvinfo : EIATTR_CBANK_PARAM_SIZE
	.align		4
.L_55:
        /*0050*/ 	.byte	0x03, 0x19
        /*0052*/ 	.short	0x0010


	//----- nvinfo : EIATTR_PARAM_CBANK
	.align		4
        /*0054*/ 	.byte	0x04, 0x0a
        /*0056*/ 	.short	(.L_57 - .L_56)
	.align		4
.L_56:
        /*0058*/ 	.word	index@(.nv.constant0._Z13reductionWDivPiS_)
        /*005c*/ 	.short	0x0380
        /*005e*/ 	.short	0x0010


	//----- nvinfo : EIATTR_SW_WAR
	.align		4
.L_57:
        /*0060*/ 	.byte	0x04, 0x36
        /*0062*/ 	.short	(.L_59 - .L_58)
.L_58:
        /*0064*/ 	.word	0x00000008
.L_59:


//--------------------- .nv.callgraph             --------------------------
	.section	.nv.callgraph,"",@"SHT_CUDA_CALLGRAPH"
	.align	4
	.sectionentsize	8
	.align		4
        /*0000*/ 	.word	0x00000000
	.align		4
        /*0004*/ 	.word	0xffffffff
	.align		4
        /*0008*/ 	.word	0x00000000
	.align		4
        /*000c*/ 	.word	0xfffffffe
	.align		4
        /*0010*/ 	.word	0x00000000
	.align		4
        /*0014*/ 	.word	0xfffffffd
	.align		4
        /*0018*/ 	.word	0x00000000
	.align		4
        /*001c*/ 	.word	0xfffffffc


//--------------------- .text._Z19reductionSubsMemoryPiS_ --------------------------
	.section	.text._Z19reductionSubsMemoryPiS_,"ax",@progbits
	.align	128
        .global         _Z19reductionSubsMemoryPiS_
        .type           _Z19reductionSubsMemoryPiS_,@function
        .size           _Z19reductionSubsMemoryPiS_,(.L_x_33 - _Z19reductionSubsMemoryPiS_)
        .other          _Z19reductionSubsMemoryPiS_,@"STO_CUDA_ENTRY STV_DEFAULT"
_Z19reductionSubsMemoryPiS_:
.text._Z19reductionSubsMemoryPiS_:
[----:B------:R-:W-:Y:S01]  /*0000*/  LDC R1, c[0x0][0x37c] ;  /* 0x0000df00ff017b82 */ /* 0x000fe20000000800 */
[----:B------:R-:W0:Y:S07]  /*0010*/  S2R R5, SR_TID.X ;  /* 0x0000000000057919 */ /* 0x000e2e0000002100 */
[----:B------:R-:W1:Y:S01]  /*0020*/  LDC.64 R2, c[0x0][0x380] ;  /* 0x0000e000ff027b82 */ /* 0x000e620000000a00 */
[----:B------:R-:W2:Y:S01]  /*0030*/  LDCU UR4, c[0x0][0x360] ;  /* 0x00006c00ff0477ac */ /* 0x000ea20008000800 */
[----:B------:R-:W-:Y:S01]  /*0040*/  BSSY.RECONVERGENT B0, `(.L_x_0) ;  /* 0x0000011000007945 */ /* 0x000fe20003800200 */
[----:B------:R-:W2:Y:S01]  /*0050*/  S2R R0, SR_CTAID.X ;  /* 0x0000000000007919 */ /* 0x000ea20000002500 */
[----:B0-----:R-:W-:-:S02]  /*0060*/  ISETP.GT.U32.AND P0, PT, R5, 0x3f, PT ;  /* 0x0000003f0500780c */ /* 0x001fc40003f04070 */
[C---:B------:R-:W-:Y:S02]  /*0070*/  ISETP.GT.U32.AND P1, PT, R5.reuse, 0x1f, PT ;  /* 0x0000001f0500780c */ /* 0x040fe40003f24070 */
[C---:B------:R-:W-:Y:S02]  /*0080*/  ISETP.GT.U32.AND P2, PT, R5.reuse, 0xf, PT ;  /* 0x0000000f0500780c */ /* 0x040fe40003f44070 */
[C---:B------:R-:W-:Y:S02]  /*0090*/  ISETP.GT.U32.AND P3, PT, R5.reuse, 0x7, PT ;  /* 0x000000070500780c */ /* 0x040fe40003f64070 */
[C---:B------:R-:W-:Y:S02]  /*00a0*/  ISETP.GT.U32.AND P4, PT, R5.reuse, 0x3, PT ;  /* 0x000000030500780c */ /* 0x040fe40003f84070 */
[C---:B------:R-:W-:Y:S02]  /*00b0*/  ISETP.GT.U32.AND P5, PT, R5.reuse, 0x1, PT ;  /* 0x000000010500780c */ /* 0x040fe40003fa4070 */
[----:B------:R-:W-:Y:S01]  /*00c0*/  ISETP.NE.AND P6, PT, R5, RZ, PT ;  /* 0x000000ff0500720c */ /* 0x000fe20003fc5270 */
[----:B--2---:R-:W-:Y:S01]  /*00d0*/  IMAD R5, R0, UR4, R5 ;  /* 0x0000000400057c24 */ /* 0x004fe2000f8e0205 */
[----:B------:R-:W0:Y:S03]  /*00e0*/  LDCU.64 UR4, c[0x0][0x358] ;  /* 0x00006b00ff0477ac */ /* 0x000e260008000a00 */
[----:B-1----:R-:W-:Y:S01]  /*00f0*/  IMAD.WIDE R2, R5, 0x4, R2 ;  /* 0x0000000405027825 */ /* 0x002fe200078e0202 */
[----:B------:R-:W-:Y:S07]  /*0100*/  @P0 BRA `(.L_x_1) ;  /* 0x0000000000100947 */ /* 0x000fee0003800000 */
[----:B0-----:R-:W2:Y:S04]  /*0110*/  LDG.E R4, desc[UR4][R2.64+0x100] ;  /* 0x0001000402047981 */ /* 0x001ea8000c1e1900 */
[----:B------:R-:W2:Y:S02]  /*0120*/  LDG.E R5, desc[UR4][R2.64] ;  /* 0x0000000402057981 */ /* 0x000ea4000c1e1900 */
[----:B--2---:R-:W-:-:S05]  /*0130*/  IMAD.IADD R5, R4, 0x1, R5 ;  /* 0x0000000104057824 */ /* 0x004fca00078e0205 */
[----:B------:R1:W-:Y:S02]  /*0140*/  STG.E desc[UR4][R2.64], R5 ;  /* 0x0000000502007986 */ /* 0x0003e4000c101904 */
.L_x_1:
[----:B0-----:R-:W-:Y:S05]  /*0150*/  BSYNC.RECONVERGENT B0 ;  /* 0x0000000000007941 */ /* 0x001fea0003800200 */
.L_x_0:
[----:B------:R-:W-:Y:S06]  /*0160*/  BAR.SYNC.DEFER_BLOCKING 0x0 ;  /* 0x0000000000007b1d */ /* 0x000fec0000010000 */
[----:B------:R-:W-:Y:S04]  /*0170*/  BSSY.RECONVERGENT B0, `(.L_x_2) ;  /* 0x0000006000007945 */ /* 0x000fe80003800200 */
[----:B------:R-:W-:Y:S05]  /*0180*/  @P1 BRA `(.L_x_3) ;  /* 0x0000000000101947 */ /* 0x000fea0003800000 */
[----:B------:R-:W2:Y:S04]  /*0190*/  LDG.E R4, desc[UR4][R2.64+0x80] ;  /* 0x0000800402047981 */ /* 0x000ea8000c1e1900 */
[----:B-1----:R-:W2:Y:S02]  /*01a0*/  LDG.E R5, desc[UR4][R2.64] ;  /* 0x0000000402057981 */ /* 0x002ea4000c1e1900 */
[----:B--2---:R-:W-:-:S05]  /*01b0*/  IMAD.IADD R5, R4, 0x1, R5 ;  /* 0x0000000104057824 */ /* 0x004fca00078e0205 */
[----:B------:R0:W-:Y:S02]  /*01c0*/  STG.E desc[UR4][R2.64], R5 ;  /* 0x0000000502007986 */ /* 0x0001e4000c101904 */
.L_x_3:
[----:B------:R-:W-:Y:S05]  /*01d0*/  BSYNC.RECONVERGENT B0 ;  /* 0x0000000000007941 */ /* 0x000fea0003800200 */
.L_x_2:
[----:B------:R-:W-:Y:S06]  /*01e0*/  BAR.SYNC.DEFER_BLOCKING 0x0 ;  /* 0x0000000000007b1d */ /* 0x000fec0000010000 */
[----:B------:R-:W-:Y:S04]  /*01f0*/  BSSY.RECONVERGENT B0, `(.L_x_4) ;  /* 0x0000006000007945 */ /* 0x000fe80003800200 */
[----:B------:R-:W-:Y:S05]  /*0200*/  @P2 BRA `(.L_x_5) ;  /* 0x0000000000102947 */ /* 0x000fea0003800000 */
[----:B------:R-:W2:Y:S04]  /*0210*/  LDG.E R4, desc[UR4][R2.64+0x40] ;  /* 0x0000400402047981 */ /* 0x000ea8000c1e1900 */
[----:B01----:R-:W2:Y:S02]  /*0220*/  LDG.E R5, desc[UR4][R2.64] ;  /* 0x0000000402057981 */ /* 0x003ea4000c1e1900 */
[----:B--2---:R-:W-:-:S05]  /*0230*/  IADD3 R5, PT, PT, R4, R5, RZ ;  /* 0x0000000504057210 */ /* 0x004fca0007ffe0ff */
[----:B------:R2:W-:Y:S02]  /*0240*/  STG.E desc[UR4][R2.64], R5 ;  /* 0x0000000502007986 */ /* 0x0005e4000c101904 */
.L_x_5:
[----:B------:R-:W-:Y:S05]  /*0250*/  BSYNC.RECONVERGENT B0 ;  /* 0x0000000000007941 */ /* 0x000fea0003800200 */
.L_x_4:
[----:B------:R-:W-:Y:S06]  /*0260*/  BAR.SYNC.DEFER_BLOCKING 0x0 ;  /* 0x0000000000007b1d */ /* 0x000fec0000010000 */
[----:B------:R-:W-:Y:S04]  /*0270*/  BSSY.RECONVERGENT B0, `(.L_x_6) ;  /* 0x0000006000007945 */ /* 0x000fe80003800200 */
[----:B------:R-:W-:Y:S05]  /*0280*/  @P3 BRA `(.L_x_7) ;  /* 0x0000000000103947 */ /* 0x000fea0003800000 */
[----:B------:R-:W3:Y:S04]  /*0290*/  LDG.E R4, desc[UR4][R2.64+0x20] ;  /* 0x0000200402047981 */ /* 0x000ee8000c1e1900 */
[----:B012---:R-:W3:Y:S02]  /*02a0*/  LDG.E R5, desc[UR4][R2.64] ;  /* 0x0000000402057981 */ /* 0x007ee4000c1e1900 */
[----:B---3--:R-:W-:-:S05]  /*02b0*/  IMAD.IADD R5, R4, 0x1, R5 ;  /* 0x0000000104057824 */ /* 0x008fca00078e0205 */
[----:B------:R3:W-:Y:S02]  /*02c0*/  STG.E desc[UR4][R2.64], R5 ;  /* 0x0000000502007986 */ /* 0x0007e4000c101904 */
.L_x_7:
[----:B------:R-:W-:Y:S05]  /*02d0*/  BSYNC.RECONVERGENT B0 ;  /* 0x0000000000007941 */ /* 0x000fea0003800200 */
.L_x_6:
[----:B------:R-:W-:Y:S06]  /*02e0*/  BAR.SYNC.DEFER_BLOCKING 0x0 ;  /* 0x0000000000007b1d */ /* 0x000fec0000010000 */
[----:B------:R-:W-:Y:S04]  /*02f0*/  BSSY.RECONVERGENT B0, `(.L_x_8) ;  /* 0x0000006000007945 */ /* 0x000fe80003800200 */
[----:B------:R-:W-:Y:S05]  /*0300*/  @P4 BRA `(.L_x_9) ;  /* 0x0000000000104947 */ /* 0x000fea0003800000 */
[----:B------:R-:W4:Y:S04]  /*0310*/  LDG.E R4, desc[UR4][R2.64+0x10] ;  /* 0x0000100402047981 */ /* 0x000f28000c1e1900 */
[----:B0123--:R-:W4:Y:S02]  /*0320*/  LDG.E R5, desc[UR4][R2.64] ;  /* 0x0000000402057981 */ /* 0x00ff24000c1e1900 */
[----:B----4-:R-:W-:-:S05]  /*0330*/  IADD3 R5, PT, PT, R4, R5, RZ ;  /* 0x0000000504057210 */ /* 0x010fca0007ffe0ff */
[----:B------:R4:W-:Y:S02]  /*0340*/  STG.E desc[UR4][R2.64], R5 ;  /* 0x0000000502007986 */ /* 0x0009e4000c101904 */
.L_x_9:
[----:B------:R-:W-:Y:S05]  /*0350*/  BSYNC.RECONVERGENT B0 ;  /* 0x0000000000007941 */ /* 0x000fea0003800200 */
.L_x_8:
[----:B------:R-:W-:Y:S06]  /*0360*/  BAR.SYNC.DEFER_BLOCKING 0x0 ;  /* 0x0000000000007b1d */ /* 0x000fec0000010000 */
[----:B------:R-:W-:Y:S04]  /*0370*/  BSSY.RECONVERGENT B0, `(.L_x_10) ;  /* 0x0000006000007945 */ /* 0x000fe80003800200 */
[----:B------:R-:W-:Y:S05]  /*0380*/  @P5 BRA `(.L_x_11) ;  /* 0x0000000000105947 */ /* 0x000fea0003800000 */
[----:B------:R-:W5:Y:S04]  /*0390*/  LDG.E R4, desc[UR4][R2.64+0x8] ;  /* 0x0000080402047981 */ /* 0x000f68000c1e1900 */
[----:B01234-:R-:W5:Y:S02]  /*03a0*/  LDG.E R5, desc[UR4][R2.64] ;  /* 0x0000000402057981 */ /* 0x01ff64000c1e1900 */
[----:B-----5:R-:W-:-:S05]  /*03b0*/  IMAD.IADD R5, R4, 0x1, R5 ;  /* 0x0000000104057824 */ /* 0x020fca00078e0205 */
[----:B------:R0:W-:Y:S02]  /*03c0*/  STG.E desc[UR4][R2.64], R5 ;  /* 0x0000000502007986 */ /* 0x0001e4000c101904 */
.L_x_11:
[----:B------:R-:W-:Y:S05]  /*03d0*/  BSYNC.RECONVERGENT B0 ;  /* 0x0000000000007941 */ /* 0x000fea0003800200 */
.L_x_10:
[----:B------:R-:W-:Y:S06]  /*03e0*/  BAR.SYNC.DEFER_BLOCKING 0x0 ;  /* 0x0000000000007b1d */ /* 0x000fec0000010000 */
[----:B------:R-:W-:Y:S04]  /*03f0*/  BSSY.RECONVERGENT B0, `(.L_x_12) ;  /* 0x0000006000007945 */ /* 0x000fe80003800200 */
[----:B------:R-:W-:Y:S05]  /*0400*/  @P6 BRA `(.L_x_13) ;  /* 0x0000000000106947 */ /* 0x000fea0003800000 */
[----:B------:R-:W5:Y:S04]  /*0410*/  LDG.E R4, desc[UR4][R2.64+0x4] ;  /* 0x0000040402047981 */ /* 0x000f68000c1e1900 */
[----:B01234-:R-:W5:Y:S02]  /*0420*/  LDG.E R5, desc[UR4][R2.64] ;  /* 0x0000000402057981 */ /* 0x01ff64000c1e1900 */
[----:B-----5:R-:W-:-:S05]  /*0430*/  IADD3 R5, PT, PT, R4, R5, RZ ;  /* 0x0000000504057210 */ /* 0x020fca0007ffe0ff */
[----:B------:R0:W-:Y:S02]  /*0440*/  STG.E desc[UR4][R2.64], R5 ;  /* 0x0000000502007986 */ /* 0x0001e4000c101904 */
.L_x_13:
[----:B------:R-:W-:Y:S05]  /*0450*/  BSYNC.RECONVERGENT B0 ;  /* 0x0000000000007941 */ /* 0x000fea0003800200 */
.L_x_12:
[----:B------:R-:W-:Y:S06]  /*0460*/  BAR.SYNC.DEFER_BLOCKING 0x0 ;  /* 0x0000000000007b1d */ /* 0x000fec0000010000 */
[----:B------:R-:W-:Y:S05]  /*0470*/  @P6 EXIT ;  /* 0x000000000000694d */ /* 0x000fea0003800000 */
[----:B01234-:R-:W2:Y:S01]  /*0480*/  LDG.E R3, desc[UR4][R2.64] ;  /* 0x0000000402037981 */ /* 0x01fea2000c1e1900 */
[----:B------:R-:W0:Y:S02]  /*0490*/  LDC.64 R4, c[0x0][0x388] ;  /* 0x0000e200ff047b82 */ /* 0x000e240000000a00 */
[----:B0-----:R-:W-:-:S05]  /*04a0*/  IMAD.WIDE.U32 R4, R0, 0x4, R4 ;  /* 0x0000000400047825 */ /* 0x001fca00078e0004 */
[----:B--2---:R-:W-:Y:S01]  /*04b0*/  STG.E desc[UR4][R4.64], R3 ;  /* 0x0000000304007986 */ /* 0x004fe2000c101904 */
[----:B------:R-:W-:Y:S05]  /*04c0*/  EXIT ;  /* 0x000000000000794d */ /* 0x000fea0003800000 */
.L_x_14:
[----:B------:R-:W-:-:S00]  /*04d0*/  BRA `(.L_x_14) ;  /* 0xfffffffc00fc7947 */ /* 0x000fc0000383ffff */
[----:B------:R-:W-:-:S00]  /*04e0*/  NOP ;  /* 0x0000000000007918 */ /* 0x000fc00000000000 */
        /* <DEDUP_REMOVED lines=9> */
.L_x_33:


//--------------------- .text._Z21reductionWODivergencePiS_ --------------------------
	.section	.text._Z21reductionWODivergencePiS_,"ax",@progbits
	.align	128
        .global         _Z21reductionWODivergencePiS_
        .type           _Z21reductionWODivergencePiS_,@function
        .size           _Z21reductionWODivergencePiS_,(.L_x_34 - _Z21reductionWODivergencePiS_)
        .other          _Z21reductionWODivergencePiS_,@"STO_CUDA_ENTRY STV_DEFAULT"
_Z21reductionWODivergencePiS_:
.text._Z21reductionWODivergencePiS_:
[----:B------:R-:W-:Y:S01]  /*0000*/  LDC R1, c[0x0][0x37c] ;  /* 0x0000df00ff017b82 */ /* 0x000fe20000000800 */
[----:B------:R-:W0:Y:S01]  /*0010*/  S2R R5, SR_TID.X ;  /* 0x0000000000057919 */ /* 0x000e220000002100 */
[----:B------:R-:W1:Y:S01]  /*0020*/  LDCU UR4, c[0x0][0x360] ;  /* 0x00006c00ff0477ac */ /* 0x000e620008000800 */
[----:B------:R-:W1:Y:S01]  /*0030*/  S2R R0, SR_CTAID.X ;  /* 0x0000000000007919 */ /* 0x000e620000002500 */
[----:B0-----:R-:W-:Y:S01]  /*0040*/  ISETP.GT.U32.AND P1, PT, R5, 0x3f, PT ;  /* 0x0000003f0500780c */ /* 0x001fe20003f24070 */
[----:B-1----:R-:W-:Y:S01]  /*0050*/  IMAD R3, R0, UR4, RZ ;  /* 0x0000000400037c24 */ /* 0x002fe2000f8e02ff */
[----:B------:R-:W0:Y:S04]  /*0060*/  LDCU.64 UR4, c[0x0][0x358] ;  /* 0x00006b00ff0477ac */ /* 0x000e280008000a00 */
[----:B------:R-:W-:-:S07]  /*0070*/  IADD3 R2, PT, PT, R3, R5, RZ ;  /* 0x0000000503027210 */ /* 0x000fce0007ffe0ff */
[----:B------:R-:W1:Y:S01]  /*0080*/  @!P1 LDC.64 R10, c[0x0][0x380] ;  /* 0x0000e000ff0a9b82 */ /* 0x000e620000000a00 */
[----:B------:R-:W-:-:S04]  /*0090*/  @!P1 IADD3 R7, PT, PT, R2, R5, RZ ;  /* 0x0000000502079210 */ /* 0x000fc80007ffe0ff */
[C---:B------:R-:W-:Y:S01]  /*00a0*/  @!P1 IADD3 R9, PT, PT, R7.reuse, 0x1, RZ ;  /* 0x0000000107099810 */ /* 0x040fe20007ffe0ff */
[----:B-1----:R-:W-:-:S04]  /*00b0*/  @!P1 IMAD.WIDE.U32 R6, R7, 0x4, R10 ;  /* 0x0000000407069825 */ /* 0x002fc800078e000a */
[----:B------:R-:W-:Y:S01]  /*00c0*/  @!P1 IMAD.WIDE.U32 R10, R9, 0x4, R10 ;  /* 0x00000004090a9825 */ /* 0x000fe200078e000a */
[----:B0-----:R-:W2:Y:S05]  /*00d0*/  @!P1 LDG.E R13, desc[UR4][R6.64] ;  /* 0x00000004060d9981 */ /* 0x001eaa000c1e1900 */
[----:B------:R-:W2:Y:S01]  /*00e0*/  @!P1 LDG.E R10, desc[UR4][R10.64] ;  /* 0x000000040a0a9981 */ /* 0x000ea2000c1e1900 */
[----:B------:R-:W-:-:S13]  /*00f0*/  ISETP.GT.U32.AND P0, PT, R5, 0x1f, PT ;  /* 0x0000001f0500780c */ /* 0x000fda0003f04070 */
[----:B------:R-:W0:Y:S01]  /*0100*/  @!P0 LDC.64 R8, c[0x0][0x380] ;  /* 0x0000e000ff088b82 */ /* 0x000e220000000a00 */
[----:B------:R-:W-:-:S05]  /*0110*/  @!P0 IMAD R15, R5, 0x3, R2 ;  /* 0x00000003050f8824 */ /* 0x000fca00078e0202 */
[----:B------:R-:W-:Y:S02]  /*0120*/  @!P0 IADD3 R19, PT, PT, R15, 0x2, RZ ;  /* 0x000000020f138810 */ /* 0x000fe40007ffe0ff */
[----:B--2---:R-:W-:-:S03]  /*0130*/  @!P1 IADD3 R17, PT, PT, R10, R13, RZ ;  /* 0x0000000d0a119210 */ /* 0x004fc60007ffe0ff */
[--C-:B0-----:R-:W-:Y:S02]  /*0140*/  @!P0 IMAD.WIDE.U32 R12, R19, 0x4, R8.reuse ;  /* 0x00000004130c8825 */ /* 0x101fe400078e0008 */
[----:B------:R0:W-:Y:S02]  /*0150*/  @!P1 STG.E desc[UR4][R6.64], R17 ;  /* 0x0000001106009986 */ /* 0x0001e4000c101904 */
[----:B------:R-:W-:Y:S01]  /*0160*/  @!P0 IMAD.WIDE.U32 R8, R15, 0x4, R8 ;  /* 0x000000040f088825 */ /* 0x000fe200078e0008 */
[----:B------:R-:W-:Y:S06]  /*0170*/  BAR.SYNC.DEFER_BLOCKING 0x0 ;  /* 0x0000000000007b1d */ /* 0x000fec0000010000 */
[----:B------:R-:W2:Y:S04]  /*0180*/  @!P0 LDG.E R12, desc[UR4][R12.64] ;  /* 0x000000040c0c8981 */ /* 0x000ea8000c1e1900 */
[----:B------:R-:W2:Y:S01]  /*0190*/  @!P0 LDG.E R15, desc[UR4][R8.64] ;  /* 0x00000004080f8981 */ /* 0x000ea2000c1e1900 */
[----:B------:R-:W-:-:S13]  /*01a0*/  ISETP.GT.U32.AND P1, PT, R5, 0xf, PT ;  /* 0x0000000f0500780c */ /* 0x000fda0003f24070 */
[----:B------:R-:W1:Y:S01]  /*01b0*/  @!P1 LDC.64 R10, c[0x0][0x380] ;  /* 0x0000e000ff0a9b82 */ /* 0x000e620000000a00 */
[----:B------:R-:W-:-:S05]  /*01c0*/  @!P1 IMAD R21, R5, 0x7, R2 ;  /* 0x0000000705159824 */ /* 0x000fca00078e0202 */
[----:B------:R-:W-:Y:S02]  /*01d0*/  @!P1 IADD3 R23, PT, PT, R21, 0x4, RZ ;  /* 0x0000000415179810 */ /* 0x000fe40007ffe0ff */
[----:B--2---:R-:W-:-:S03]  /*01e0*/  @!P0 IADD3 R19, PT, PT, R12, R15, RZ ;  /* 0x0000000f0c138210 */ /* 0x004fc60007ffe0ff */
[--C-:B-1----:R-:W-:Y:S02]  /*01f0*/  @!P1 IMAD.WIDE.U32 R14, R23, 0x4, R10.reuse ;  /* 0x00000004170e9825 */ /* 0x102fe400078e000a */
[----:B------:R1:W-:Y:S02]  /*0200*/  @!P0 STG.E desc[UR4][R8.64], R19 ;  /* 0x0000001308008986 */ /* 0x0003e4000c101904 */
[----:B------:R-:W-:Y:S01]  /*0210*/  @!P1 IMAD.WIDE.U32 R10, R21, 0x4, R10 ;  /* 0x00000004150a9825 */ /* 0x000fe200078e000a */
[----:B------:R-:W-:Y:S06]  /*0220*/  BAR.SYNC.DEFER_BLOCKING 0x0 ;  /* 0x0000000000007b1d */ /* 0x000fec0000010000 */
[----:B------:R-:W2:Y:S04]  /*0230*/  @!P1 LDG.E R14, desc[UR4][R14.64] ;  /* 0x000000040e0e9981 */ /* 0x000ea8000c1e1900 */
[----:B------:R-:W2:Y:S01]  /*0240*/  @!P1 LDG.E R13, desc[UR4][R10.64] ;  /* 0x000000040a0d9981 */ /* 0x000ea2000c1e1900 */
[----:B------:R-:W-:-:S13]  /*0250*/  ISETP.GT.U32.AND P0, PT, R5, 0x7, PT ;  /* 0x000000070500780c */ /* 0x000fda0003f04070 */
[----:B0-----:R-:W0:Y:S01]  /*0260*/  @!P0 LDC.64 R6, c[0x0][0x380] ;  /* 0x0000e000ff068b82 */ /* 0x001e220000000a00 */
        /* <DEDUP_REMOVED lines=10> */
[----:B-1----:R-:W1:Y:S01]  /*0310*/  @!P1 LDC.64 R8, c[0x0][0x380] ;  /* 0x0000e000ff089b82 */ /* 0x002e620000000a00 */
        /* <DEDUP_REMOVED lines=8> */
[----:B0-----:R-:W2:Y:S01]  /*03a0*/  @!P1 LDG.E R11, desc[UR4][R8.64] ;  /* 0x00000004080b9981 */ /* 0x001ea2000c1e1900 */
        /* <DEDUP_REMOVED lines=10> */
[----:B-1----:R-:W2:Y:S01]  /*0450*/  @!P0 LDG.E R7, desc[UR4][R12.64] ;  /* 0x000000040c078981 */ /* 0x002ea2000c1e1900 */
[----:B------:R-:W-:Y:S01]  /*0460*/  ISETP.NE.AND P1, PT, R5, RZ, PT ;  /* 0x000000ff0500720c */ /* 0x000fe20003f25270 */
[----:B------:R-:W-:Y:S01]  /*0470*/  BSSY.RECONVERGENT B0, `(.L_x_15) ;  /* 0x000000d000007945 */ /* 0x000fe20003800200 */
[----:B--2---:R-:W-:-:S05]  /*0480*/  @!P0 IADD3 R7, PT, PT, R10, R7, RZ ;  /* 0x000000070a078210 */ /* 0x004fca0007ffe0ff */
[----:B------:R0:W-:Y:S01]  /*0490*/  @!P0 STG.E desc[UR4][R12.64], R7 ;  /* 0x000000070c008986 */ /* 0x0001e2000c101904 */
[----:B------:R-:W-:Y:S06]  /*04a0*/  BAR.SYNC.DEFER_BLOCKING 0x0 ;  /* 0x0000000000007b1d */ /* 0x000fec0000010000 */
[----:B------:R-:W-:Y:S05]  /*04b0*/  @P1 BRA `(.L_x_16) ;  /* 0x0000000000201947 */ /* 0x000fea0003800000 */
[----:B0-----:R-:W0:Y:S01]  /*04c0*/  LDC.64 R6, c[0x0][0x380] ;  /* 0x0000e000ff067b82 */ /* 0x001e220000000a00 */
[----:B------:R-:W-:-:S05]  /*04d0*/  IADD3 R5, PT, PT, R3, 0x40, RZ ;  /* 0x0000004003057810 */ /* 0x000fca0007ffe0ff */
[----:B0-----:R-:W-:-:S04]  /*04e0*/  IMAD.WIDE.U32 R4, R5, 0x4, R6 ;  /* 0x0000000405047825 */ /* 0x001fc800078e0006 */
[----:B------:R-:W-:Y:S02]  /*04f0*/  IMAD.WIDE.U32 R6, R3, 0x4, R6 ;  /* 0x0000000403067825 */ /* 0x000fe400078e0006 */
[----:B------:R-:W2:Y:S04]  /*0500*/  LDG.E R4, desc[UR4][R4.64] ;  /* 0x0000000404047981 */ /* 0x000ea8000c1e1900 */
[----:B------:R-:W2:Y:S02]  /*0510*/  LDG.E R3, desc[UR4][R6.64] ;  /* 0x0000000406037981 */ /* 0x000ea4000c1e1900 */
[----:B--2---:R-:W-:-:S05]  /*0520*/  IADD3 R3, PT, PT, R4, R3, RZ ;  /* 0x0000000304037210 */ /* 0x004fca0007ffe0ff */
[----:B------:R1:W-:Y:S02]  /*0530*/  STG.E desc[UR4][R6.64], R3 ;  /* 0x0000000306007986 */ /* 0x0003e4000c101904 */
.L_x_16:
[----:B------:R-:W-:Y:S05]  /*0540*/  BSYNC.RECONVERGENT B0 ;  /* 0x0000000000007941 */ /* 0x000fea0003800200 */
.L_x_15:
[----:B------:R-:W-:Y:S06]  /*0550*/  BAR.SYNC.DEFER_BLOCKING 0x0 ;  /* 0x0000000000007b1d */ /* 0x000fec0000010000 */
[----:B------:R-:W-:Y:S05]  /*0560*/  @P1 EXIT ;  /* 0x000000000000194d */ /* 0x000fea0003800000 */
[----:B------:R-:W1:Y:S02]  /*0570*/  LDC.64 R4, c[0x0][0x380] ;  /* 0x0000e000ff047b82 */ /* 0x000e640000000a00 */
[----:B-1----:R-:W-:-:S06]  /*0580*/  IMAD.WIDE R2, R2, 0x4, R4 ;  /* 0x0000000402027825 */ /* 0x002fcc00078e0204 */
[----:B------:R-:W1:Y:S01]  /*0590*/  LDC.64 R4, c[0x0][0x388] ;  /* 0x0000e200ff047b82 */ /* 0x000e620000000a00 */
[----:B------:R-:W2:Y:S01]  /*05a0*/  LDG.E R3, desc[UR4][R2.64] ;  /* 0x0000000402037981 */ /* 0x000ea2000c1e1900 */
[----:B-1----:R-:W-:-:S05]  /*05b0*/  IMAD.WIDE.U32 R4, R0, 0x4, R4 ;  /* 0x0000000400047825 */ /* 0x002fca00078e0004 */
[----:B--2---:R-:W-:Y:S01]  /*05c0*/  STG.E desc[UR4][R4.64], R3 ;  /* 0x0000000304007986 */ /* 0x004fe2000c101904 */
[----:B------:R-:W-:Y:S05]  /*05d0*/  EXIT ;  /* 0x000000000000794d */ /* 0x000fea0003800000 */
.L_x_17:
        /* <DEDUP_REMOVED lines=10> */
.L_x_34:


//--------------------- .text._Z13reductionWDivPiS_ --------------------------
	.section	.text._Z13reductionWDivPiS_,"ax",@progbits
	.align	128
        .global         _Z13reductionWDivPiS_
        .type           _Z13reductionWDivPiS_,@function
        .size           _Z13reductionWDivPiS_,(.L_x_35 - _Z13reductionWDivPiS_)
        .other          _Z13reductionWDivPiS_,@"STO_CUDA_ENTRY STV_DEFAULT"
_Z13reductionWDivPiS_:
.text._Z13reductionWDivPiS_:
[----:B------:R-:W-:Y:S01]  /*0000*/  LDC R1, c[0x0][0x37c] ;  /* 0x0000df00ff017b82 */ /* 0x000fe20000000800 */
[----:B------:R-:W0:Y:S07]  /*0010*/  S2R R7, SR_TID.X ;  /* 0x0000000000077919 */ /* 0x000e2e0000002100 */
[----:B------:R-:W1:Y:S01]  /*0020*/  LDC.64 R2, c[0x0][0x380] ;  /* 0x0000e000ff027b82 */ /* 0x000e620000000a00 */
[----:B------:R-:W2:Y:S01]  /*0030*/  LDCU UR4, c[0x0][0x360] ;  /* 0x00006c00ff0477ac */ /* 0x000ea20008000800 */
[----:B------:R-:W-:Y:S01]  /*0040*/  BSSY.RECONVERGENT B0, `(.L_x_18) ;  /* 0x0000014000007945 */ /* 0x000fe20003800200 */
[----:B------:R-:W2:Y:S01]  /*0050*/  S2R R0, SR_CTAID.X ;  /* 0x0000000000007919 */ /* 0x000ea20000002500 */
[----:B0-----:R-:W-:-:S02]  /*0060*/  LOP3.LUT R4, R7, 0x1, RZ, 0xc0, !PT ;  /* 0x0000000107047812 */ /* 0x001fc400078ec0ff */
[----:B------:R-:W-:Y:S02]  /*0070*/  LOP3.LUT P2, RZ, R7, 0x3, RZ, 0xc0, !PT ;  /* 0x0000000307ff7812 */ /* 0x000fe4000784c0ff */
[----:B------:R-:W-:Y:S01]  /*0080*/  ISETP.NE.U32.AND P6, PT, R4, 0x1, PT ;  /* 0x000000010400780c */ /* 0x000fe20003fc5070 */
[----:B--2---:R-:W-:Y:S01]  /*0090*/  IMAD R5, R0, UR4, R7 ;  /* 0x0000000400057c24 */ /* 0x004fe2000f8e0207 */
[----:B------:R-:W0:Y:S01]  /*00a0*/  LDCU.64 UR4, c[0x0][0x358] ;  /* 0x00006b00ff0477ac */ /* 0x000e220008000a00 */
[----:B------:R-:W-:Y:S02]  /*00b0*/  P2R R4, PR, RZ, 0x4 ;  /* 0x00000004ff047803 */ /* 0x000fe40000000000 */
[----:B-1----:R-:W-:Y:S01]  /*00c0*/  IMAD.WIDE R2, R5, 0x4, R2 ;  /* 0x0000000405027825 */ /* 0x002fe200078e0202 */
[C---:B------:R-:W-:Y:S02]  /*00d0*/  LOP3.LUT P0, RZ, R7.reuse, 0x7, RZ, 0xc0, !PT ;  /* 0x0000000707ff7812 */ /* 0x040fe4000780c0ff */
[----:B------:R-:W-:-:S02]  /*00e0*/  LOP3.LUT P1, RZ, R7, 0xf, RZ, 0xc0, !PT ;  /* 0x0000000f07ff7812 */ /* 0x000fc4000782c0ff */
[C---:B------:R-:W-:Y:S02]  /*00f0*/  LOP3.LUT P2, RZ, R7.reuse, 0x1f, RZ, 0xc0, !PT ;  /* 0x0000001f07ff7812 */ /* 0x040fe4000784c0ff */
[C---:B------:R-:W-:Y:S02]  /*0100*/  LOP3.LUT P3, RZ, R7.reuse, 0x3f, RZ, 0xc0, !PT ;  /* 0x0000003f07ff7812 */ /* 0x040fe4000786c0ff */
[C---:B------:R-:W-:Y:S02]  /*0110*/  LOP3.LUT P4, RZ, R7.reuse, 0x7f, RZ, 0xc0, !PT ;  /* 0x0000007f07ff7812 */ /* 0x040fe4000788c0ff */
[----:B------:R-:W-:Y:S01]  /*0120*/  ISETP.NE.AND P5, PT, R7, RZ, PT ;  /* 0x000000ff0700720c */ /* 0x000fe20003fa5270 */
[----:B0-----:R-:W-:-:S12]  /*0130*/  @!P6 BRA `(.L_x_19) ;  /* 0x000000000010e947 */ /* 0x001fd80003800000 */
[----:B------:R-:W2:Y:S04]  /*0140*/  LDG.E R4, desc[UR4][R2.64+0x4] ;  /* 0x0000040402047981 */ /* 0x000ea8000c1e1900 */
[----:B------:R-:W2:Y:S02]  /*0150*/  LDG.E R5, desc[UR4][R2.64] ;  /* 0x0000000402057981 */ /* 0x000ea4000c1e1900 */
[----:B--2---:R-:W-:-:S05]  /*0160*/  IMAD.IADD R5, R4, 0x1, R5 ;  /* 0x0000000104057824 */ /* 0x004fca00078e0205 */
[----:B------:R0:W-:Y:S02]  /*0170*/  STG.E desc[UR4][R2.64], R5 ;  /* 0x0000000502007986 */ /* 0x0001e4000c101904 */
.L_x_19:
[----:B------:R-:W-:Y:S05]  /*0180*/  BSYNC.RECONVERGENT B0 ;  /* 0x0000000000007941 */ /* 0x000fea0003800200 */
.L_x_18:
[----:B------:R-:W-:Y:S01]  /*0190*/  BAR.SYNC.DEFER_BLOCKING 0x0 ;  /* 0x0000000000007b1d */ /* 0x000fe20000010000 */
[----:B------:R-:W-:-:S05]  /*01a0*/  LOP3.LUT P6, RZ, R7, 0x3, RZ, 0xc0, !PT ;  /* 0x0000000307ff7812 */ /* 0x000fca00078cc0ff */
[----:B------:R-:W-:Y:S08]  /*01b0*/  BSSY.RECONVERGENT B0, `(.L_x_20) ;  /* 0x0000006000007945 */ /* 0x000ff00003800200 */
[----:B------:R-:W-:Y:S05]  /*01c0*/  @P6 BRA `(.L_x_21) ;  /* 0x0000000000106947 */ /* 0x000fea0003800000 */
[----:B------:R-:W2:Y:S04]  /*01d0*/  LDG.E R4, desc[UR4][R2.64+0x8] ;  /* 0x0000080402047981 */ /* 0x000ea8000c1e1900 */
[----:B0-----:R-:W2:Y:S02]  /*01e0*/  LDG.E R5, desc[UR4][R2.64] ;  /* 0x0000000402057981 */ /* 0x001ea4000c1e1900 */
[----:B--2---:R-:W-:-:S05]  /*01f0*/  IMAD.IADD R5, R4, 0x1, R5 ;  /* 0x0000000104057824 */ /* 0x004fca00078e0205 */
[----:B------:R1:W-:Y:S02]  /*0200*/  STG.E desc[UR4][R2.64], R5 ;  /* 0x0000000502007986 */ /* 0x0003e4000c101904 */
.L_x_21:
[----:B------:R-:W-:Y:S05]  /*0210*/  BSYNC.RECONVERGENT B0 ;  /* 0x0000000000007941 */ /* 0x000fea0003800200 */
.L_x_20:
[----:B------:R-:W-:Y:S06]  /*0220*/  BAR.SYNC.DEFER_BLOCKING 0x0 ;  /* 0x0000000000007b1d */ /* 0x000fec0000010000 */
[----:B------:R-:W-:Y:S04]  /*0230*/  BSSY.RECONVERGENT B0, `(.L_x_22) ;  /* 0x0000006000007945 */ /* 0x000fe80003800200 */
[----:B------:R-:W-:Y:S05]  /*0240*/  @P0 BRA `(.L_x_23) ;  /* 0x0000000000100947 */ /* 0x000fea0003800000 */
[----:B------:R-:W2:Y:S04]  /*0250*/  LDG.E R4, desc[UR4][R2.64+0x10] ;  /* 0x0000100402047981 */ /* 0x000ea8000c1e1900 */
[----:B01----:R-:W2:Y:S02]  /*0260*/  LDG.E R5, desc[UR4][R2.64] ;  /* 0x0000000402057981 */ /* 0x003ea4000c1e1900 */
[----:B--2---:R-:W-:-:S05]  /*0270*/  IMAD.IADD R5, R4, 0x1, R5 ;  /* 0x0000000104057824 */ /* 0x004fca00078e0205 */
[----:B------:R2:W-:Y:S02]  /*0280*/  STG.E desc[UR4][R2.64], R5 ;  /* 0x0000000502007986 */ /* 0x0005e4000c101904 */
.L_x_23:
[----:B------:R-:W-:Y:S05]  /*0290*/  BSYNC.RECONVERGENT B0 ;  /* 0x0000000000007941 */ /* 0x000fea0003800200 */
.L_x_22:
[----:B------:R-:W-:Y:S06]  /*02a0*/  BAR.SYNC.DEFER_BLOCKING 0x0 ;  /* 0x0000000000007b1d */ /* 0x000fec0000010000 */
[----:B------:R-:W-:Y:S04]  /*02b0*/  BSSY.RECONVERGENT B0, `(.L_x_24) ;  /* 0x0000006000007945 */ /* 0x000fe80003800200 */
[----:B------:R-:W-:Y:S05]  /*02c0*/  @P1 BRA `(.L_x_25) ;  /* 0x0000000000101947 */ /* 0x000fea0003800000 */
[----:B------:R-:W3:Y:S04]  /*02d0*/  LDG.E R4, desc[UR4][R2.64+0x20] ;  /* 0x0000200402047981 */ /* 0x000ee8000c1e1900 */
[----:B012---:R-:W3:Y:S02]  /*02e0*/  LDG.E R5, desc[UR4][R2.64] ;  /* 0x0000000402057981 */ /* 0x007ee4000c1e1900 */
[----:B---3--:R-:W-:-:S05]  /*02f0*/  IMAD.IADD R5, R4, 0x1, R5 ;  /* 0x0000000104057824 */ /* 0x008fca00078e0205 */
[----:B------:R3:W-:Y:S02]  /*0300*/  STG.E desc[UR4][R2.64], R5 ;  /* 0x0000000502007986 */ /* 0x0007e4000c101904 */
.L_x_25:
[----:B------:R-:W-:Y:S05]  /*0310*/  BSYNC.RECONVERGENT B0 ;  /* 0x0000000000007941 */ /* 0x000fea0003800200 */
.L_x_24:
[----:B------:R-:W-:Y:S06]  /*0320*/  BAR.SYNC.DEFER_BLOCKING 0x0 ;  /* 0x0000000000007b1d */ /* 0x000fec0000010000 */
[----:B------:R-:W-:Y:S04]  /*0330*/  BSSY.RECONVERGENT B0, `(.L_x_26) ;  /* 0x0000006000007945 */ /* 0x000fe80003800200 */
[----:B------:R-:W-:Y:S05]  /*0340*/  @P2 BRA `(.L_x_27) ;  /* 0x0000000000102947 */ /* 0x000fea0003800000 */
[----:B------:R-:W4:Y:S04]  /*0350*/  LDG.E R4, desc[UR4][R2.64+0x40] ;  /* 0x0000400402047981 */ /* 0x000f28000c1e1900 */
[----:B0123--:R-:W4:Y:S02]  /*0360*/  LDG.E R5, desc[UR4][R2.64] ;  /* 0x0000000402057981 */ /* 0x00ff24000c1e1900 */
[----:B----4-:R-:W-:-:S05]  /*0370*/  IMAD.IADD R5, R4, 0x1, R5 ;  /* 0x0000000104057824 */ /* 0x010fca00078e0205 */
[----:B------:R4:W-:Y:S02]  /*0380*/  STG.E desc[UR4][R2.64], R5 ;  /* 0x0000000502007986 */ /* 0x0009e4000c101904 */
.L_x_27:
[----:B------:R-:W-:Y:S05]  /*0390*/  BSYNC.RECONVERGENT B0 ;  /* 0x0000000000007941 */ /* 0x000fea0003800200 */
.L_x_26:
[----:B------:R-:W-:Y:S06]  /*03a0*/  BAR.SYNC.DEFER_BLOCKING 0x0 ;  /* 0x0000000000007b1d */ /* 0x000fec0000010000 */
[----:B------:R-:W-:Y:S04]  /*03b0*/  BSSY.RECONVERGENT B0, `(.L_x_28) ;  /* 0x0000006000007945 */ /* 0x000fe80003800200 */
[----:B------:R-:W-:Y:S05]  /*03c0*/  @P3 BRA `(.L_x_29) ;  /* 0x0000000000103947 */ /* 0x000fea0003800000 */
[----:B------:R-:W5:Y:S04]  /*03d0*/  LDG.E R4, desc[UR4][R2.64+0x80] ;  /* 0x0000800402047981 */ /* 0x000f68000c1e1900 */
[----:B01234-:R-:W5:Y:S02]  /*03e0*/  LDG.E R5, desc[UR4][R2.64] ;  /* 0x0000000402057981 */ /* 0x01ff64000c1e1900 */
[----:B-----5:R-:W-:-:S05]  /*03f0*/  IMAD.IADD R5, R4, 0x1, R5 ;  /* 0x0000000104057824 */ /* 0x020fca00078e0205 */
[----:B------:R0:W-:Y:S02]  /*0400*/  STG.E desc[UR4][R2.64], R5 ;  /* 0x0000000502007986 */ /* 0x0001e4000c101904 */
.L_x_29:
[----:B------:R-:W-:Y:S05]  /*0410*/  BSYNC.RECONVERGENT B0 ;  /* 0x0000000000007941 */ /* 0x000fea0003800200 */
.L_x_28:
[----:B------:R-:W-:Y:S06]  /*0420*/  BAR.SYNC.DEFER_BLOCKING 0x0 ;  /* 0x0000000000007b1d */ /* 0x000fec0000010000 */
[----:B------:R-:W-:Y:S04]  /*0430*/  BSSY.RECONVERGENT B0, `(.L_x_30) ;  /* 0x0000006000007945 */ /* 0x000fe80003800200 */
[----:B------:R-:W-:Y:S05]  /*0440*/  @P4 BRA `(.L_x_31) ;  /* 0x0000000000104947 */ /* 0x000fea0003800000 */
[----:B------:R-:W5:Y:S04]  /*0450*/  LDG.E R4, desc[UR4][R2.64+0x100] ;  /* 0x0001000402047981 */ /* 0x000f68000c1e1900 */
[----:B01234-:R-:W5:Y:S02]  /*0460*/  LDG.E R5, desc[UR4][R2.64] ;  /* 0x0000000402057981 */ /* 0x01ff64000c1e1900 */
[----:B-----5:R-:W-:-:S05]  /*0470*/  IMAD.IADD R5, R4, 0x1, R5 ;  /* 0x0000000104057824 */ /* 0x020fca00078e0205 */
[----:B------:R0:W-:Y:S02]  /*0480*/  STG.E desc[UR4][R2.64], R5 ;  /* 0x0000000502007986 */ /* 0x0001e4000c101904 */
.L_x_31:
[----:B------:R-:W-:Y:S05]  /*0490*/  BSYNC.RECONVERGENT B0 ;  /* 0x0000000000007941 */ /* 0x000fea0003800200 */
.L_x_30:
[----:B------:R-:W-:Y:S06]  /*04a0*/  BAR.SYNC.DEFER_BLOCKING 0x0 ;  /* 0x0000000000007b1d */ /* 0x000fec0000010000 */
[----:B------:R-:W-:Y:S05]  /*04b0*/  @P5 EXIT ;  /* 0x000000000000594d */ /* 0x000fea0003800000 */
[----:B01234-:R-:W2:Y:S01]  /*04c0*/  LDG.E R3, desc[UR4][R2.64] ;  /* 0x0000000402037981 */ /* 0x01fea2000c1e1900 */
[----:B------:R-:W0:Y:S02]  /*04d0*/  LDC.64 R4, c[0x0][0x388] ;  /* 0x0000e200ff047b82 */ /* 0x000e240000000a00 */
[----:B0-----:R-:W-:-:S05]  /*04e0*/  IMAD.WIDE.U32 R4, R0, 0x4, R4 ;  /* 0x0000000400047825 */ /* 0x001fca00078e0004 */
[----:B--2---:R-:W-:Y:S01]  /*04f0*/  STG.E desc[UR4][R4.64], R3 ;  /* 0x0000000304007986 */ /* 0x004fe2000c101904 */
[----:B------:R-:W-:Y:S05]  /*0500*/  EXIT ;  /* 0x000000000000794d */ /* 0x000fea0003800000 */
.L_x_32:
        /* <DEDUP_REMOVED lines=15> */
.L_x_35:


//--------------------- .nv.shared.reserved.0     --------------------------
	.section	.nv.shared.reserved.0,"aw",@nobits
	.weak		__nv_reservedSMEM_offset_0_alias
	.size		__nv_reservedSMEM_offset_0_alias, 0, 64
	.other		__nv_reservedSMEM_offset_0_alias,@"STO_CUDA_RESERVED_SHARED STV_DEFAULT"
__nv_reservedSMEM_offset_0_alias:
	.zero		0
	.zero		64


//--------------------- .nv.constant0._Z19reductionSubsMemoryPiS_ --------------------------
	.section	.nv.constant0._Z19reductionSubsMemoryPiS_,"a",@progbits
	.sectionflags	@""
	.align	4
.nv.constant0._Z19reductionSubsMemoryPiS_:
	.zero		912


//--------------------- .nv.constant0._Z21reductionWODivergencePiS_ --------------------------
	.section	.nv.constant0._Z21reductionWODivergencePiS_,"a",@progbits
	.sectionflags	@""
	.align	4
.nv.constant0._Z21reductionWODivergencePiS_:
	.zero		912


//--------------------- .nv.constant0._Z13reductionWDivPiS_ --------------------------
	.section	.nv.constant0._Z13reductionWDivPiS_,"a",@progbits
	.sectionflags	@""
	.align	4
.nv.constant0._Z13reductionWDivPiS_:
	.zero		912


//--------------------- SYMBOLS --------------------------

	.type		.nv.reservedSmem.offset0,@object
	.size		.nv.reservedSmem.offset0,0x4
